//
// Generated by NVIDIA NVVM Compiler
//
// Compiler Build ID: CL-36424714
// Cuda compilation tools, release 13.0, V13.0.88
// Based on NVVM 20.0.0
//

.version 9.0
.target sm_100
.address_size 64

	// .globl	_Z18yaalAddToMapKernelPfiiiiS_S_S_S_ii

.visible .entry _Z18yaalAddToMapKernelPfiiiiS_S_S_S_ii(
	.param .u64 .ptr .align 1 _Z18yaalAddToMapKernelPfiiiiS_S_S_S_ii_param_0,
	.param .u32 _Z18yaalAddToMapKernelPfiiiiS_S_S_S_ii_param_1,
	.param .u32 _Z18yaalAddToMapKernelPfiiiiS_S_S_S_ii_param_2,
	.param .u32 _Z18yaalAddToMapKernelPfiiiiS_S_S_S_ii_param_3,
	.param .u32 _Z18yaalAddToMapKernelPfiiiiS_S_S_S_ii_param_4,
	.param .u64 .ptr .align 1 _Z18yaalAddToMapKernelPfiiiiS_S_S_S_ii_param_5,
	.param .u64 .ptr .align 1 _Z18yaalAddToMapKernelPfiiiiS_S_S_S_ii_param_6,
	.param .u64 .ptr .align 1 _Z18yaalAddToMapKernelPfiiiiS_S_S_S_ii_param_7,
	.param .u64 .ptr .align 1 _Z18yaalAddToMapKernelPfiiiiS_S_S_S_ii_param_8,
	.param .u32 _Z18yaalAddToMapKernelPfiiiiS_S_S_S_ii_param_9,
	.param .u32 _Z18yaalAddToMapKernelPfiiiiS_S_S_S_ii_param_10
)
{
	.reg .pred 	%p<16>;
	.reg .b32 	%r<71>;
	.reg .b32 	%f<74>;
	.reg .b64 	%rd<46>;

	ld.param.u64 	%rd10, [_Z18yaalAddToMapKernelPfiiiiS_S_S_S_ii_param_0];
	ld.param.u32 	%r32, [_Z18yaalAddToMapKernelPfiiiiS_S_S_S_ii_param_2];
	ld.param.u32 	%r33, [_Z18yaalAddToMapKernelPfiiiiS_S_S_S_ii_param_3];
	ld.param.u32 	%r34, [_Z18yaalAddToMapKernelPfiiiiS_S_S_S_ii_param_4];
	ld.param.u64 	%rd7, [_Z18yaalAddToMapKernelPfiiiiS_S_S_S_ii_param_5];
	ld.param.u64 	%rd8, [_Z18yaalAddToMapKernelPfiiiiS_S_S_S_ii_param_6];
	ld.param.u64 	%rd9, [_Z18yaalAddToMapKernelPfiiiiS_S_S_S_ii_param_7];
	ld.param.u64 	%rd11, [_Z18yaalAddToMapKernelPfiiiiS_S_S_S_ii_param_8];
	cvta.to.global.u64 	%rd1, %rd10;
	cvta.to.global.u64 	%rd2, %rd11;
	mov.u32 	%r37, %ctaid.x;
	mov.u32 	%r1, %ntid.x;
	mov.u32 	%r38, %tid.x;
	mad.lo.s32 	%r62, %r37, %r1, %r38;
	setp.ge.s32 	%p1, %r62, %r34;
	@%p1 bra 	$L__BB0_20;
	mov.u32 	%r39, %nctaid.x;
	mul.lo.s32 	%r3, %r1, %r39;
	and.b32  	%r4, %r33, 7;
	add.s32 	%r5, %r4, -1;
	and.b32  	%r6, %r33, 3;
	and.b32  	%r7, %r33, 2147483640;
	and.b32  	%r8, %r33, 1;
	neg.s32 	%r9, %r7;
	shl.b32 	%r10, %r34, 3;
	add.s64 	%rd3, %rd1, 16;
	cvta.to.global.u64 	%rd4, %rd9;
	cvta.to.global.u64 	%rd5, %rd7;
	cvta.to.global.u64 	%rd6, %rd8;
$L__BB0_2:
	mul.wide.s32 	%rd12, %r62, 4;
	add.s64 	%rd13, %rd4, %rd12;
	ld.global.f32 	%f1, [%rd13];
	add.s64 	%rd14, %rd5, %rd12;
	ld.global.f32 	%f11, [%rd14];
	mov.f32 	%f12, 0f3F000000;
	copysign.f32 	%f13, %f11, %f12;
	add.rz.f32 	%f2, %f11, %f13;
	add.s64 	%rd15, %rd6, %rd12;
	ld.global.f32 	%f3, [%rd15];
	setp.leu.f32 	%p2, %f1, 0f00000000;
	@%p2 bra 	$L__BB0_19;
	ld.param.u32 	%r61, [_Z18yaalAddToMapKernelPfiiiiS_S_S_S_ii_param_10];
	ld.param.u32 	%r60, [_Z18yaalAddToMapKernelPfiiiiS_S_S_S_ii_param_9];
	mov.f32 	%f15, 0f3F000000;
	copysign.f32 	%f16, %f3, %f15;
	add.rz.f32 	%f17, %f3, %f16;
	cvt.rzi.f32.f32 	%f18, %f17;
	cvt.rzi.s32.f32 	%r41, %f18;
	cvt.rzi.s32.f32 	%r42, %f1;
	shr.u32 	%r43, %r42, 31;
	add.s32 	%r44, %r42, %r43;
	shr.s32 	%r45, %r44, 1;
	neg.s32 	%r46, %r45;
	cvt.rzi.f32.f32 	%f19, %f2;
	cvt.rzi.s32.f32 	%r47, %f19;
	mul.f32 	%f4, %f1, 0f3F000000;
	mul.f32 	%f20, %f1, %f1;
	mul.f32 	%f5, %f20, 0f3E800000;
	sub.s32 	%r48, %r46, %r61;
	add.s32 	%r12, %r48, %r41;
	sub.s32 	%r49, %r46, %r60;
	add.s32 	%r13, %r49, %r47;
	mov.b32 	%r63, 0;
	mov.f32 	%f72, 0f00000000;
$L__BB0_4:
	sub.f32 	%f22, %f72, %f4;
	add.f32 	%f23, %f22, 0fBF000000;
	mul.f32 	%f7, %f23, %f23;
	add.s32 	%r51, %r12, %r63;
	mad.lo.s32 	%r15, %r51, %r32, %r13;
	mov.b32 	%r64, 0;
	mov.f32 	%f73, 0f00000000;
$L__BB0_5:
	setp.lt.s32 	%p3, %r33, 1;
	sub.f32 	%f24, %f73, %f4;
	add.f32 	%f25, %f24, 0fBF000000;
	fma.rn.f32 	%f26, %f25, %f25, %f7;
	setp.gtu.f32 	%p4, %f26, %f5;
	or.pred  	%p5, %p4, %p3;
	@%p5 bra 	$L__BB0_17;
	setp.lt.u32 	%p6, %r33, 8;
	add.s32 	%r53, %r15, %r64;
	mul.lo.s32 	%r17, %r53, %r33;
	mov.b32 	%r69, 0;
	@%p6 bra 	$L__BB0_9;
	mov.u32 	%r65, %r17;
	mov.u32 	%r66, %r62;
	mov.u32 	%r67, %r9;
$L__BB0_8:
	.pragma "nounroll";
	mul.wide.s32 	%rd16, %r65, 4;
	add.s64 	%rd17, %rd3, %rd16;
	mul.wide.s32 	%rd18, %r66, 4;
	add.s64 	%rd19, %rd2, %rd18;
	ld.global.f32 	%f27, [%rd19];
	ld.global.f32 	%f28, [%rd17+-16];
	add.f32 	%f29, %f27, %f28;
	st.global.f32 	[%rd17+-16], %f29;
	mul.wide.s32 	%rd20, %r34, 4;
	add.s64 	%rd21, %rd19, %rd20;
	ld.global.f32 	%f30, [%rd21];
	ld.global.f32 	%f31, [%rd17+-12];
	add.f32 	%f32, %f30, %f31;
	st.global.f32 	[%rd17+-12], %f32;
	add.s64 	%rd22, %rd21, %rd20;
	ld.global.f32 	%f33, [%rd22];
	ld.global.f32 	%f34, [%rd17+-8];
	add.f32 	%f35, %f33, %f34;
	st.global.f32 	[%rd17+-8], %f35;
	add.s64 	%rd23, %rd22, %rd20;
	ld.global.f32 	%f36, [%rd23];
	ld.global.f32 	%f37, [%rd17+-4];
	add.f32 	%f38, %f36, %f37;
	st.global.f32 	[%rd17+-4], %f38;
	add.s64 	%rd24, %rd23, %rd20;
	ld.global.f32 	%f39, [%rd24];
	ld.global.f32 	%f40, [%rd17];
	add.f32 	%f41, %f39, %f40;
	st.global.f32 	[%rd17], %f41;
	add.s64 	%rd25, %rd24, %rd20;
	ld.global.f32 	%f42, [%rd25];
	ld.global.f32 	%f43, [%rd17+4];
	add.f32 	%f44, %f42, %f43;
	st.global.f32 	[%rd17+4], %f44;
	add.s64 	%rd26, %rd25, %rd20;
	ld.global.f32 	%f45, [%rd26];
	ld.global.f32 	%f46, [%rd17+8];
	add.f32 	%f47, %f45, %f46;
	st.global.f32 	[%rd17+8], %f47;
	add.s64 	%rd27, %rd26, %rd20;
	ld.global.f32 	%f48, [%rd27];
	ld.global.f32 	%f49, [%rd17+12];
	add.f32 	%f50, %f48, %f49;
	st.global.f32 	[%rd17+12], %f50;
	add.s32 	%r67, %r67, 8;
	add.s32 	%r66, %r66, %r10;
	add.s32 	%r65, %r65, 8;
	setp.ne.s32 	%p7, %r67, 0;
	mov.u32 	%r69, %r7;
	@%p7 bra 	$L__BB0_8;
$L__BB0_9:
	setp.eq.s32 	%p8, %r4, 0;
	@%p8 bra 	$L__BB0_17;
	setp.lt.u32 	%p9, %r5, 3;
	@%p9 bra 	$L__BB0_12;
	mad.lo.s32 	%r54, %r69, %r34, %r62;
	mul.wide.s32 	%rd28, %r54, 4;
	add.s64 	%rd29, %rd2, %rd28;
	ld.global.f32 	%f51, [%rd29];
	add.s32 	%r55, %r69, %r17;
	mul.wide.s32 	%rd30, %r55, 4;
	add.s64 	%rd31, %rd1, %rd30;
	ld.global.f32 	%f52, [%rd31];
	add.f32 	%f53, %f51, %f52;
	st.global.f32 	[%rd31], %f53;
	mul.wide.s32 	%rd32, %r34, 4;
	add.s64 	%rd33, %rd29, %rd32;
	ld.global.f32 	%f54, [%rd33];
	ld.global.f32 	%f55, [%rd31+4];
	add.f32 	%f56, %f54, %f55;
	st.global.f32 	[%rd31+4], %f56;
	add.s64 	%rd34, %rd33, %rd32;
	ld.global.f32 	%f57, [%rd34];
	ld.global.f32 	%f58, [%rd31+8];
	add.f32 	%f59, %f57, %f58;
	st.global.f32 	[%rd31+8], %f59;
	add.s64 	%rd35, %rd34, %rd32;
	ld.global.f32 	%f60, [%rd35];
	ld.global.f32 	%f61, [%rd31+12];
	add.f32 	%f62, %f60, %f61;
	st.global.f32 	[%rd31+12], %f62;
	add.s32 	%r69, %r69, 4;
$L__BB0_12:
	setp.eq.s32 	%p10, %r6, 0;
	@%p10 bra 	$L__BB0_17;
	setp.eq.s32 	%p11, %r6, 1;
	@%p11 bra 	$L__BB0_15;
	mad.lo.s32 	%r56, %r69, %r34, %r62;
	mul.wide.s32 	%rd36, %r56, 4;
	add.s64 	%rd37, %rd2, %rd36;
	ld.global.f32 	%f63, [%rd37];
	add.s32 	%r57, %r69, %r17;
	mul.wide.s32 	%rd38, %r57, 4;
	add.s64 	%rd39, %rd1, %rd38;
	ld.global.f32 	%f64, [%rd39];
	add.f32 	%f65, %f63, %f64;
	st.global.f32 	[%rd39], %f65;
	mul.wide.s32 	%rd40, %r34, 4;
	add.s64 	%rd41, %rd37, %rd40;
	ld.global.f32 	%f66, [%rd41];
	ld.global.f32 	%f67, [%rd39+4];
	add.f32 	%f68, %f66, %f67;
	st.global.f32 	[%rd39+4], %f68;
	add.s32 	%r69, %r69, 2;
$L__BB0_15:
	setp.eq.s32 	%p12, %r8, 0;
	@%p12 bra 	$L__BB0_17;
	mad.lo.s32 	%r58, %r69, %r34, %r62;
	mul.wide.s32 	%rd42, %r58, 4;
	add.s64 	%rd43, %rd2, %rd42;
	ld.global.f32 	%f69, [%rd43];
	add.s32 	%r59, %r69, %r17;
	mul.wide.s32 	%rd44, %r59, 4;
	add.s64 	%rd45, %rd1, %rd44;
	ld.global.f32 	%f70, [%rd45];
	add.f32 	%f71, %f69, %f70;
	st.global.f32 	[%rd45], %f71;
$L__BB0_17:
	add.s32 	%r64, %r64, 1;
	cvt.rn.f32.u32 	%f73, %r64;
	setp.gt.f32 	%p13, %f1, %f73;
	@%p13 bra 	$L__BB0_5;
	add.s32 	%r63, %r63, 1;
	cvt.rn.f32.u32 	%f72, %r63;
	setp.gt.f32 	%p14, %f1, %f72;
	@%p14 bra 	$L__BB0_4;
$L__BB0_19:
	add.s32 	%r62, %r62, %r3;
	setp.lt.s32 	%p15, %r62, %r34;
	@%p15 bra 	$L__BB0_2;
$L__BB0_20:
	ret;

}


// ===== COMPILED SASS (sm_100) =====

	.target	sm_100

	.elftype	@"ET_EXEC"


//--------------------- .note.nv.tkinfo           --------------------------
	.section	.note.nv.tkinfo,"",@"SHT_NOTE"
	.sectionflags	@"SHF_NOTE_NV_TKINFO"
	.tkinfo
        /*0018*/ 	.word	0x00000002
        /*0030*/ 	.string	""
        /*0030*/ 	.string	"ptxas"
        /*0030*/ 	.string	"Cuda compilation tools, release 13.0, V13.0.88"
        /*0030*/ 	.string	"Build cuda_13.0.r13.0/compiler.36424714_0"
        /*0030*/ 	.string	"-arch sm_100 -m 64 "



//--------------------- .note.nv.cuinfo           --------------------------
	.section	.note.nv.cuinfo,"",@"SHT_NOTE"
	.sectionflags	@"SHF_NOTE_NV_CUINFO"
        /*0018*/ 	.short	0x0002
        /*001a*/ 	.short	0x0064
        /*001c*/ 	.short	0x0082
	.zero		2


//--------------------- .nv.info                  --------------------------
	.section	.nv.info,"",@"SHT_CUDA_INFO"
	.align	4


	//----- nvinfo : EIATTR_REGCOUNT
	.align		4
        /*0000*/ 	.byte	0x04, 0x2f
        /*0002*/ 	.short	(.L_1 - .L_0)
	.align		4
.L_0:
        /*0004*/ 	.word	index@(_Z18yaalAddToMapKernelPfiiiiS_S_S_S_ii)
        /*0008*/ 	.word	0x00000020


	//----- nvinfo : EIATTR_FRAME_SIZE
	.align		4
.L_1:
        /*000c*/ 	.byte	0x04, 0x11
        /*000e*/ 	.short	(.L_3 - .L_2)
	.align		4
.L_2:
        /*0010*/ 	.word	index@(_Z18yaalAddToMapKernelPfiiiiS_S_S_S_ii)
        /*0014*/ 	.word	0x00000000


	//----- nvinfo : EIATTR_MIN_STACK_SIZE
	.align		4
.L_3:
        /*0018*/ 	.byte	0x04, 0x12
        /*001a*/ 	.short	(.L_5 - .L_4)
	.align		4
.L_4:
        /*001c*/ 	.word	index@(_Z18yaalAddToMapKernelPfiiiiS_S_S_S_ii)
        /*0020*/ 	.word	0x00000000
.L_5:


//--------------------- .nv.compat                --------------------------
	.section	.nv.compat,"",@"SHT_CUDA_COMPAT_INFO"
	.align	4
        /*0000*/ 	.byte	0x02, 0x09, 0x00, 0x00, 0x02, 0x02, 0x01, 0x00, 0x02, 0x05, 0x05, 0x00, 0x03, 0x07, 0x01, 0x01
        /*0010*/ 	.byte	0x02, 0x03, 0x00, 0x00, 0x02, 0x06, 0x01, 0x00, 0x04, 0x0b, 0x08, 0x00, 0x09, 0x00, 0x00, 0x00
        /*0020*/ 	.byte	0x00, 0x00, 0x00, 0x00


//--------------------- .nv.info._Z18yaalAddToMapKernelPfiiiiS_S_S_S_ii --------------------------
	.section	.nv.info._Z18yaalAddToMapKernelPfiiiiS_S_S_S_ii,"",@"SHT_CUDA_INFO"
	.sectionflags	@""
	.align	4


	//----- nvinfo : EIATTR_CUDA_API_VERSION
	.align		4
        /*0000*/ 	.byte	0x04, 0x37
        /*0002*/ 	.short	(.L_7 - .L_6)
.L_6:
        /*0004*/ 	.word	0x00000082


	//----- nvinfo : EIATTR_KPARAM_INFO
	.align		4
.L_7:
        /*0008*/ 	.byte	0x04, 0x17
        /*000a*/ 	.short	(.L_9 - .L_8)
.L_8:
        /*000c*/ 	.word	0x00000000
        /*0010*/ 	.short	0x000a
        /*0012*/ 	.short	0x003c
        /*0014*/ 	.byte	0x00, 0xf0, 0x11, 0x00


	//----- nvinfo : EIATTR_KPARAM_INFO
	.align		4
.L_9:
        /*0018*/ 	.byte	0x04, 0x17
        /*001a*/ 	.short	(.L_11 - .L_10)
.L_10:
        /*001c*/ 	.word	0x00000000
        /*0020*/ 	.short	0x0009
        /*0022*/ 	.short	0x0038
        /*0024*/ 	.byte	0x00, 0xf0, 0x11, 0x00


	//----- nvinfo : EIATTR_KPARAM_INFO
	.align		4
.L_11:
        /*0028*/ 	.byte	0x04, 0x17
        /*002a*/ 	.short	(.L_13 - .L_12)
.L_12:
        /*002c*/ 	.word	0x00000000
        /*0030*/ 	.short	0x0008
        /*0032*/ 	.short	0x0030
        /*0034*/ 	.byte	0x00, 0xf5, 0x21, 0x00


	//----- nvinfo : EIATTR_KPARAM_INFO
	.align		4
.L_13:
        /*0038*/ 	.byte	0x04, 0x17
        /*003a*/ 	.short	(.L_15 - .L_14)
.L_14:
        /*003c*/ 	.word	0x00000000
        /*0040*/ 	.short	0x0007
        /*0042*/ 	.short	0x0028
        /*0044*/ 	.byte	0x00, 0xf5, 0x21, 0x00


	//----- nvinfo : EIATTR_KPARAM_INFO
	.align		4
.L_15:
        /*0048*/ 	.byte	0x04, 0x17
        /*004a*/ 	.short	(.L_17 - .L_16)
.L_16:
        /*004c*/ 	.word	0x00000000
        /*0050*/ 	.short	0x0006
        /*0052*/ 	.short	0x0020
        /*0054*/ 	.byte	0x00, 0xf5, 0x21, 0x00


	//----- nvinfo : EIATTR_KPARAM_INFO
	.align		4
.L_17:
        /*0058*/ 	.byte	0x04, 0x17
        /*005a*/ 	.short	(.L_19 - .L_18)
.L_18:
        /*005c*/ 	.word	0x00000000
        /*0060*/ 	.short	0x0005
        /*0062*/ 	.short	0x0018
        /*0064*/ 	.byte	0x00, 0xf5, 0x21, 0x00


	//----- nvinfo : EIATTR_KPARAM_INFO
	.align		4
.L_19:
        /*0068*/ 	.byte	0x04, 0x17
        /*006a*/ 	.short	(.L_21 - .L_20)
.L_20:
        /*006c*/ 	.word	0x00000000
        /*0070*/ 	.short	0x0004
        /*0072*/ 	.short	0x0014
        /*0074*/ 	.byte	0x00, 0xf0, 0x11, 0x00


	//----- nvinfo : EIATTR_KPARAM_INFO
	.align		4
.L_21:
        /*0078*/ 	.byte	0x04, 0x17
        /*007a*/ 	.short	(.L_23 - .L_22)
.L_22:
        /*007c*/ 	.word	0x00000000
        /*0080*/ 	.short	0x0003
        /*0082*/ 	.short	0x0010
        /*0084*/ 	.byte	0x00, 0xf0, 0x11, 0x00


	//----- nvinfo : EIATTR_KPARAM_INFO
	.align		4
.L_23:
        /*0088*/ 	.byte	0x04, 0x17
        /*008a*/ 	.short	(.L_25 - .L_24)
.L_24:
        /*008c*/ 	.word	0x00000000
        /*0090*/ 	.short	0x0002
        /*0092*/ 	.short	0x000c
        /*0094*/ 	.byte	0x00, 0xf0, 0x11, 0x00


	//----- nvinfo : EIATTR_KPARAM_INFO
	.align		4
.L_25:
        /*0098*/ 	.byte	0x04, 0x17
        /*009a*/ 	.short	(.L_27 - .L_26)
.L_26:
        /*009c*/ 	.word	0x00000000
        /*00a0*/ 	.short	0x0001
        /*00a2*/ 	.short	0x0008
        /*00a4*/ 	.byte	0x00, 0xf0, 0x11, 0x00


	//----- nvinfo : EIATTR_KPARAM_INFO
	.align		4
.L_27:
        /*00a8*/ 	.byte	0x04, 0x17
        /*00aa*/ 	.short	(.L_29 - .L_28)
.L_28:
        /*00ac*/ 	.word	0x00000000
        /*00b0*/ 	.short	0x0000
        /*00b2*/ 	.short	0x0000
        /*00b4*/ 	.byte	0x00, 0xf5, 0x21, 0x00


	//----- nvinfo : EIATTR_SPARSE_MMA_MASK
	.align		4
.L_29:
        /*00b8*/ 	.byte	0x03, 0x50
        /*00ba*/ 	.short	0x0000


	//----- nvinfo : EIATTR_MAXREG_COUNT
	.align		4
        /*00bc*/ 	.byte	0x03, 0x1b
        /*00be*/ 	.short	0x00ff


	//----- nvinfo : EIATTR_MERCURY_ISA_VERSION
	.align		4
        /*00c0*/ 	.byte	0x03, 0x5f
        /*00c2*/ 	.short	0x0101


	//----- nvinfo : EIATTR_VRC_CTA_INIT_COUNT
	.align		4
        /*00c4*/ 	.byte	0x02, 0x4a
	.zero		1
	.zero		1


	//----- nvinfo : EIATTR_EXIT_INSTR_OFFSETS
	.align		4
        /*00c8*/ 	.byte	0x04, 0x1c
        /*00ca*/ 	.short	(.L_31 - .L_30)


	//   ....[0]....
.L_30:
        /*00cc*/ 	.word	0x00000070


	//   ....[1]....
        /*00d0*/ 	.word	0x00000ca0


	//----- nvinfo : EIATTR_CRS_STACK_SIZE
	.align		4
.L_31:
        /*00d4*/ 	.byte	0x04, 0x1e
        /*00d6*/ 	.short	(.L_33 - .L_32)
.L_32:
        /*00d8*/ 	.word	0x00000000


	//----- nvinfo : EIATTR_CBANK_PARAM_SIZE
	.align		4
.L_33:
        /*00dc*/ 	.byte	0x03, 0x19
        /*00de*/ 	.short	0x0040


	//----- nvinfo : EIATTR_PARAM_CBANK
	.align		4
        /*00e0*/ 	.byte	0x04, 0x0a
        /*00e2*/ 	.short	(.L_35 - .L_34)
	.align		4
.L_34:
        /*00e4*/ 	.word	index@(.nv.constant0._Z18yaalAddToMapKernelPfiiiiS_S_S_S_ii)
        /*00e8*/ 	.short	0x0380
        /*00ea*/ 	.short	0x0040


	//----- nvinfo : EIATTR_SW_WAR
	.align		4
.L_35:
        /*00ec*/ 	.byte	0x04, 0x36
        /*00ee*/ 	.short	(.L_37 - .L_36)
.L_36:
        /*00f0*/ 	.word	0x00000008
.L_37:


//--------------------- .nv.callgraph             --------------------------
	.section	.nv.callgraph,"",@"SHT_CUDA_CALLGRAPH"
	.align	4
	.sectionentsize	8
	.align		4
        /*0000*/ 	.word	0x00000000
	.align		4
        /*0004*/ 	.word	0xffffffff
	.align		4
        /*0008*/ 	.word	0x00000000
	.align		4
        /*000c*/ 	.word	0xfffffffe
	.align		4
        /*0010*/ 	.word	0x00000000
	.align		4
        /*0014*/ 	.word	0xfffffffd
	.align		4
        /*0018*/ 	.word	0x00000000
	.align		4
        /*001c*/ 	.word	0xfffffffc


//--------------------- .text._Z18yaalAddToMapKernelPfiiiiS_S_S_S_ii --------------------------
	.section	.text._Z18yaalAddToMapKernelPfiiiiS_S_S_S_ii,"ax",@progbits
	.align	128
        .global         _Z18yaalAddToMapKernelPfiiiiS_S_S_S_ii
        .type           _Z18yaalAddToMapKernelPfiiiiS_S_S_S_ii,@function
        .size           _Z18yaalAddToMapKernelPfiiiiS_S_S_S_ii,(.L_x_12 - _Z18yaalAddToMapKernelPfiiiiS_S_S_S_ii)
        .other          _Z18yaalAddToMapKernelPfiiiiS_S_S_S_ii,@"STO_CUDA_ENTRY STV_DEFAULT"
_Z18yaalAddToMapKernelPfiiiiS_S_S_S_ii:
.text._Z18yaalAddToMapKernelPfiiiiS_S_S_S_ii:
[----:B------:R-:W-:Y:S01]  /*0000*/  LDC R1, c[0x0][0x37c] ;  /* 0x0000df00ff017b82 */ /* 0x000fe20000000800 */
[----:B------:R-:W0:Y:S07]  /*0010*/  S2R R3, SR_TID.X ;  /* 0x0000000000037919 */ /* 0x000e2e0000002100 */
[----:B------:R-:W0:Y:S01]  /*0020*/  S2UR UR4, SR_CTAID.X ;  /* 0x00000000000479c3 */ /* 0x000e220000002500 */
[----:B------:R-:W1:Y:S07]  /*0030*/  LDCU UR5, c[0x0][0x394] ;  /* 0x00007280ff0577ac */ /* 0x000e6e0008000800 */
[----:B------:R-:W0:Y:S02]  /*0040*/  LDC R4, c[0x0][0x360] ;  /* 0x0000d800ff047b82 */ /* 0x000e240000000800 */
[----:B0-----:R-:W-:-:S05]  /*0050*/  IMAD R3, R4, UR4, R3 ;  /* 0x0000000404037c24 */ /* 0x001fca000f8e0203 */
[----:B-1----:R-:W-:-:S13]  /*0060*/  ISETP.GE.AND P0, PT, R3, UR5, PT ;  /* 0x0000000503007c0c */ /* 0x002fda000bf06270 */
[----:B------:R-:W-:Y:S05]  /*0070*/  @P0 EXIT ;  /* 0x000000000000094d */ /* 0x000fea0003800000 */
[----:B------:R-:W0:Y:S01]  /*0080*/  LDC R5, c[0x0][0x390] ;  /* 0x0000e400ff057b82 */ /* 0x000e220000000800 */
[----:B------:R-:W1:Y:S01]  /*0090*/  LDCU.64 UR4, c[0x0][0x380] ;  /* 0x00007000ff0477ac */ /* 0x000e620008000a00 */
[----:B------:R-:W2:Y:S01]  /*00a0*/  LDCU UR6, c[0x0][0x370] ;  /* 0x00006e00ff0677ac */ /* 0x000ea20008000800 */
[----:B------:R-:W3:Y:S01]  /*00b0*/  LDCU.64 UR8, c[0x0][0x358] ;  /* 0x00006b00ff0877ac */ /* 0x000ee20008000a00 */
[----:B-1----:R-:W-:Y:S01]  /*00c0*/  UIADD3 UR4, UP0, UPT, UR4, 0x10, URZ ;  /* 0x0000001004047890 */ /* 0x002fe2000ff1e0ff */
[----:B--2---:R-:W-:Y:S01]  /*00d0*/  IMAD R4, R4, UR6, RZ ;  /* 0x0000000604047c24 */ /* 0x004fe2000f8e02ff */
[----:B0-----:R-:W-:Y:S02]  /*00e0*/  LOP3.LUT R0, R5, 0x7, RZ, 0xc0, !PT ;  /* 0x0000000705007812 */ /* 0x001fe400078ec0ff */
[----:B------:R-:W-:Y:S02]  /*00f0*/  UIADD3.X UR5, UPT, UPT, URZ, UR5, URZ, UP0, !UPT ;  /* 0x00000005ff057290 */ /* 0x000fe400087fe4ff */
[----:B------:R-:W-:-:S04]  /*0100*/  IADD3 R2, PT, PT, R0, -0x1, RZ ;  /* 0xffffffff00027810 */ /* 0x000fc80007ffe0ff */
[----:B------:R-:W-:Y:S02]  /*0110*/  ISETP.GE.U32.AND P1, PT, R2, 0x3, PT ;  /* 0x000000030200780c */ /* 0x000fe40003f26070 */
[C---:B------:R-:W-:Y:S02]  /*0120*/  LOP3.LUT R2, R5.reuse, 0x7ffffff8, RZ, 0xc0, !PT ;  /* 0x7ffffff805027812 */ /* 0x040fe400078ec0ff */
[----:B------:R-:W-:Y:S02]  /*0130*/  LOP3.LUT R5, R5, 0x3, RZ, 0xc0, !PT ;  /* 0x0000000305057812 */ /* 0x000fe400078ec0ff */
[----:B---3--:R-:W-:-:S07]  /*0140*/  IADD3 R6, PT, PT, -R2, RZ, RZ ;  /* 0x000000ff02067210 */ /* 0x008fce0007ffe1ff */
.L_x_10:
[----:B------:R-:W0:Y:S08]  /*0150*/  LDC.64 R8, c[0x0][0x3a8] ;  /* 0x0000ea00ff087b82 */ /* 0x000e300000000a00 */
[----:B-1----:R-:W1:Y:S08]  /*0160*/  LDC.64 R10, c[0x0][0x398] ;  /* 0x0000e600ff0a7b82 */ /* 0x002e700000000a00 */
[----:B------:R-:W2:Y:S01]  /*0170*/  LDC.64 R12, c[0x0][0x3a0] ;  /* 0x0000e800ff0c7b82 */ /* 0x000ea20000000a00 */
[----:B0-----:R-:W-:-:S05]  /*0180*/  IMAD.WIDE R8, R3, 0x4, R8 ;  /* 0x0000000403087825 */ /* 0x001fca00078e0208 */
[----:B------:R-:W3:Y:S01]  /*0190*/  LDG.E R7, desc[UR8][R8.64] ;  /* 0x0000000808077981 */ /* 0x000ee2000c1e1900 */
[----:B-1----:R-:W-:-:S06]  /*01a0*/  IMAD.WIDE R10, R3, 0x4, R10 ;  /* 0x00000004030a7825 */ /* 0x002fcc00078e020a */
[----:B------:R-:W4:Y:S01]  /*01b0*/  LDG.E R10, desc[UR8][R10.64] ;  /* 0x000000080a0a7981 */ /* 0x000f22000c1e1900 */
[----:B------:R-:W-:Y:S01]  /*01c0*/  HFMA2 R17, -RZ, RZ, 1.75, 0 ;  /* 0x3f000000ff117431 */ /* 0x000fe200000001ff */
[----:B------:R-:W-:Y:S01]  /*01d0*/  BSSY.RECONVERGENT B0, `(.L_x_0) ;  /* 0x00000a8000007945 */ /* 0x000fe20003800200 */
[----:B---3--:R-:W-:-:S03]  /*01e0*/  FSETP.GT.AND P0, PT, R7, RZ, PT ;  /* 0x000000ff0700720b */ /* 0x008fc60003f04000 */
[----:B----4-:R-:W-:-:S05]  /*01f0*/  LOP3.LUT R15, R17, 0x80000000, R10, 0xb8, !PT ;  /* 0x80000000110f7812 */ /* 0x010fca00078eb80a */
[----:B------:R-:W-:-:S05]  /*0200*/  FADD.RZ R15, R10, R15 ;  /* 0x0000000f0a0f7221 */ /* 0x000fca000000c000 */
[----:B--2---:R-:W-:Y:S05]  /*0210*/  @!P0 BRA `(.L_x_1) ;  /* 0x00000008008c8947 */ /* 0x004fea0003800000 */
[----:B------:R-:W-:Y:S01]  /*0220*/  IMAD.WIDE R10, R3, 0x4, R12 ;  /* 0x00000004030a7825 */ /* 0x000fe200078e020c */
[----:B------:R-:W0:Y:S01]  /*0230*/  F2I.TRUNC.NTZ R9, R7 ;  /* 0x0000000700097305 */ /* 0x000e22000020f100 */
[----:B------:R-:W1:Y:S04]  /*0240*/  LDCU.64 UR6, c[0x0][0x3b8] ;  /* 0x00007700ff0677ac */ /* 0x000e680008000a00 */
[----:B------:R2:W3:Y:S03]  /*0250*/  LDG.E R10, desc[UR8][R10.64] ;  /* 0x000000080a0a7981 */ /* 0x0004e6000c1e1900 */
[----:B------:R-:W1:Y:S01]  /*0260*/  F2I.TRUNC.NTZ R14, R15 ;  /* 0x0000000f000e7305 */ /* 0x000e62000020f100 */
[----:B0-----:R-:W-:-:S02]  /*0270*/  LEA.HI R9, R9, R9, RZ, 0x1 ;  /* 0x0000000909097211 */ /* 0x001fc400078f08ff */
[----:B--2---:R-:W-:Y:S02]  /*0280*/  MOV R11, RZ ;  /* 0x000000ff000b7202 */ /* 0x004fe40000000f00 */
[----:B------:R-:W-:-:S04]  /*0290*/  SHF.R.S32.HI R13, RZ, 0x1, R9 ;  /* 0x00000001ff0d7819 */ /* 0x000fc80000011409 */
[----:B-1----:R-:W-:Y:S02]  /*02a0*/  IADD3 R9, PT, PT, R14, -UR6, -R13 ;  /* 0x800000060e097c10 */ /* 0x002fe4000fffe80d */
[----:B------:R-:W-:Y:S02]  /*02b0*/  MOV R14, RZ ;  /* 0x000000ff000e7202 */ /* 0x000fe40000000f00 */
[----:B---3--:R-:W-:-:S05]  /*02c0*/  LOP3.LUT R8, R17, 0x80000000, R10, 0xb8, !PT ;  /* 0x8000000011087812 */ /* 0x008fca00078eb80a */
[----:B------:R-:W-:Y:S01]  /*02d0*/  FADD.RZ R12, R10, R8 ;  /* 0x000000080a0c7221 */ /* 0x000fe2000000c000 */
[----:B------:R-:W-:-:S05]  /*02e0*/  FMUL.D4 R8, R7, R7 ;  /* 0x0000000707087220 */ /* 0x000fca0000200000 */
[----:B------:R-:W0:Y:S02]  /*02f0*/  F2I.TRUNC.NTZ R12, R12 ;  /* 0x0000000c000c7305 */ /* 0x000e24000020f100 */
[----:B0-----:R-:W-:-:S07]  /*0300*/  IADD3 R10, PT, PT, R12, -UR7, -R13 ;  /* 0x800000070c0a7c10 */ /* 0x001fce000fffe80d */
.L_x_9:
[----:B------:R-:W0:Y:S01]  /*0310*/  LDCU UR6, c[0x0][0x38c] ;  /* 0x00007180ff0677ac */ /* 0x000e220008000800 */
[----:B------:R-:W-:Y:S01]  /*0320*/  FFMA R14, R7, -0.5, R14 ;  /* 0xbf000000070e7823 */ /* 0x000fe2000000000e */
[----:B-1----:R-:W-:Y:S01]  /*0330*/  IADD3 R16, PT, PT, R10, R11, RZ ;  /* 0x0000000b0a107210 */ /* 0x002fe20007ffe0ff */
[----:B------:R-:W-:Y:S01]  /*0340*/  HFMA2 R18, -RZ, RZ, 0, 0 ;  /* 0x00000000ff127431 */ /* 0x000fe200000001ff */
[----:B------:R-:W-:Y:S01]  /*0350*/  BSSY.RECONVERGENT B1, `(.L_x_2) ;  /* 0x000008b000017945 */ /* 0x000fe20003800200 */
[----:B------:R-:W-:Y:S01]  /*0360*/  FADD R14, R14, -0.5 ;  /* 0xbf0000000e0e7421 */ /* 0x000fe20000000000 */
[----:B------:R-:W-:-:S03]  /*0370*/  MOV R12, RZ ;  /* 0x000000ff000c7202 */ /* 0x000fc60000000f00 */
[----:B------:R-:W-:Y:S01]  /*0380*/  FMUL R22, R14, R14 ;  /* 0x0000000e0e167220 */ /* 0x000fe20000400000 */
[----:B0-----:R-:W-:-:S07]  /*0390*/  IMAD R13, R16, UR6, R9 ;  /* 0x00000006100d7c24 */ /* 0x001fce000f8e0209 */
.L_x_8:
[----:B0---4-:R-:W0:Y:S01]  /*03a0*/  LDC R23, c[0x0][0x390] ;  /* 0x0000e400ff177b82 */ /* 0x011e220000000800 */
[----:B------:R-:W-:Y:S01]  /*03b0*/  FFMA R18, R7, -0.5, R18 ;  /* 0xbf00000007127823 */ /* 0x000fe20000000012 */
[----:B------:R-:W-:Y:S03]  /*03c0*/  BSSY.RECONVERGENT B2, `(.L_x_3) ;  /* 0x000007f000027945 */ /* 0x000fe60003800200 */
[----:B------:R-:W-:-:S04]  /*03d0*/  FADD R15, R18, -0.5 ;  /* 0xbf000000120f7421 */ /* 0x000fc80000000000 */
[----:B------:R-:W-:Y:S01]  /*03e0*/  FFMA R15, R15, R15, R22 ;  /* 0x0000000f0f0f7223 */ /* 0x000fe20000000016 */
[----:B0-----:R-:W-:-:S04]  /*03f0*/  ISETP.GE.AND P0, PT, R23, 0x1, PT ;  /* 0x000000011700780c */ /* 0x001fc80003f06270 */
[----:B------:R-:W-:-:S13]  /*0400*/  FSETP.GTU.OR P0, PT, R15, R8, !P0 ;  /* 0x000000080f00720b */ /* 0x000fda000470c400 */
[----:B-1----:R-:W-:Y:S05]  /*0410*/  @P0 BRA `(.L_x_4) ;  /* 0x0000000400e40947 */ /* 0x002fea0003800000 */
[----:B------:R-:W-:Y:S02]  /*0420*/  ISETP.GE.U32.AND P0, PT, R23, 0x8, PT ;  /* 0x000000081700780c */ /* 0x000fe40003f06070 */
[----:B------:R-:W-:Y:S02]  /*0430*/  IADD3 R24, PT, PT, R13, R12, RZ ;  /* 0x0000000c0d187210 */ /* 0x000fe40007ffe0ff */
[----:B------:R-:W-:-:S03]  /*0440*/  MOV R20, RZ ;  /* 0x000000ff00147202 */ /* 0x000fc60000000f00 */
[----:B------:R-:W-:-:S06]  /*0450*/  IMAD R24, R24, R23, RZ ;  /* 0x0000001718187224 */ /* 0x000fcc00078e02ff */
[----:B------:R-:W-:Y:S05]  /*0460*/  @!P0 BRA `(.L_x_5) ;  /* 0x0000000000d88947 */ /* 0x000fea0003800000 */
[----:B------:R-:W-:Y:S02]  /*0470*/  MOV R26, R24 ;  /* 0x00000018001a7202 */ /* 0x000fe40000000f00 */
[----:B------:R-:W-:Y:S02]  /*0480*/  MOV R25, R3 ;  /* 0x0000000300197202 */ /* 0x000fe40000000f00 */
[----:B------:R-:W-:-:S07]  /*0490*/  MOV R28, R6 ;  /* 0x00000006001c7202 */ /* 0x000fce0000000f00 */
.L_x_6:
[----:B0-----:R-:W0:Y:S01]  /*04a0*/  LDC.64 R18, c[0x0][0x3b0] ;  /* 0x0000ec00ff127b82 */ /* 0x001e220000000a00 */
[----:B------:R-:W-:Y:S02]  /*04b0*/  MOV R14, UR4 ;  /* 0x00000004000e7c02 */ /* 0x000fe40008000f00 */
[----:B------:R-:W-:-:S03]  /*04c0*/  MOV R15, UR5 ;  /* 0x00000005000f7c02 */ /* 0x000fc60008000f00 */
[----:B------:R-:W-:Y:S02]  /*04d0*/  IMAD.WIDE R14, R26, 0x4, R14 ;  /* 0x000000041a0e7825 */ /* 0x000fe400078e020e */
[----:B------:R-:W1:Y:S03]  /*04e0*/  LDC R27, c[0x0][0x394] ;  /* 0x0000e500ff1b7b82 */ /* 0x000e660000000800 */
[----:B------:R-:W2:Y:S01]  /*04f0*/  LDG.E R17, desc[UR8][R14.64+-0x10] ;  /* 0xfffff0080e117981 */ /* 0x000ea2000c1e1900 */
[----:B0-----:R-:W-:-:S05]  /*0500*/  IMAD.WIDE R18, R25, 0x4, R18 ;  /* 0x0000000419127825 */ /* 0x001fca00078e0212 */
[----:B------:R-:W2:Y:S01]  /*0510*/  LDG.E R16, desc[UR8][R18.64] ;  /* 0x0000000812107981 */ /* 0x000ea2000c1e1900 */
[----:B-1----:R-:W-:-:S03]  /*0520*/  IMAD.WIDE R20, R27, 0x4, R18 ;  /* 0x000000041b147825 */ /* 0x002fc600078e0212 */
[----:B------:R-:W3:Y:S01]  /*0530*/  LDG.E R19, desc[UR8][R14.64+-0x8] ;  /* 0xfffff8080e137981 */ /* 0x000ee2000c1e1900 */
[----:B--2---:R-:W-:-:S03]  /*0540*/  FADD R29, R16, R17 ;  /* 0x00000011101d7221 */ /* 0x004fc60000000000 */
[----:B------:R-:W2:Y:S04]  /*0550*/  LDG.E R17, desc[UR8][R14.64+-0xc] ;  /* 0xfffff4080e117981 */ /* 0x000ea8000c1e1900 */
[----:B------:R2:W-:Y:S04]  /*0560*/  STG.E desc[UR8][R14.64+-0x10], R29 ;  /* 0xfffff01d0e007986 */ /* 0x0005e8000c101908 */
[----:B------:R-:W2:Y:S02]  /*0570*/  LDG.E R16, desc[UR8][R20.64] ;  /* 0x0000000814107981 */ /* 0x000ea4000c1e1900 */
[----:B--2---:R-:W-:Y:S01]  /*0580*/  FADD R29, R16, R17 ;  /* 0x00000011101d7221 */ /* 0x004fe20000000000 */
[----:B------:R-:W-:-:S04]  /*0590*/  IMAD.WIDE R16, R27, 0x4, R20 ;  /* 0x000000041b107825 */ /* 0x000fc800078e0214 */
[----:B------:R-:W-:Y:S04]  /*05a0*/  STG.E desc[UR8][R14.64+-0xc], R29 ;  /* 0xfffff41d0e007986 */ /* 0x000fe8000c101908 */
[----:B------:R-:W3:Y:S02]  /*05b0*/  LDG.E R18, desc[UR8][R16.64] ;  /* 0x0000000810127981 */ /* 0x000ee4000c1e1900 */
[----:B---3--:R-:W-:Y:S01]  /*05c0*/  FADD R21, R18, R19 ;  /* 0x0000001312157221 */ /* 0x008fe20000000000 */
[C---:B------:R-:W-:Y:S02]  /*05d0*/  IMAD.WIDE R18, R27.reuse, 0x4, R16 ;  /* 0x000000041b127825 */ /* 0x040fe400078e0210 */
[----:B------:R-:W2:Y:S04]  /*05e0*/  LDG.E R17, desc[UR8][R14.64+-0x4] ;  /* 0xfffffc080e117981 */ /* 0x000ea8000c1e1900 */
[----:B------:R0:W-:Y:S04]  /*05f0*/  STG.E desc[UR8][R14.64+-0x8], R21 ;  /* 0xfffff8150e007986 */ /* 0x0001e8000c101908 */
[----:B------:R-:W2:Y:S01]  /*0600*/  LDG.E R16, desc[UR8][R18.64] ;  /* 0x0000000812107981 */ /* 0x000ea2000c1e1900 */
[----:B0-----:R-:W-:-:S03]  /*0610*/  IMAD.WIDE R20, R27, 0x4, R18 ;  /* 0x000000041b147825 */ /* 0x001fc600078e0212 */
[----:B------:R-:W3:Y:S01]  /*0620*/  LDG.E R19, desc[UR8][R14.64+0x4] ;  /* 0x000004080e137981 */ /* 0x000ee2000c1e1900 */
[----:B--2---:R-:W-:-:S03]  /*0630*/  FADD R29, R16, R17 ;  /* 0x00000011101d7221 */ /* 0x004fc60000000000 */
[----:B------:R-:W2:Y:S04]  /*0640*/  LDG.E R17, desc[UR8][R14.64] ;  /* 0x000000080e117981 */ /* 0x000ea8000c1e1900 */
[----:B------:R2:W-:Y:S04]  /*0650*/  STG.E desc[UR8][R14.64+-0x4], R29 ;  /* 0xfffffc1d0e007986 */ /* 0x0005e8000c101908 */
[----:B------:R-:W2:Y:S02]  /*0660*/  LDG.E R16, desc[UR8][R20.64] ;  /* 0x0000000814107981 */ /* 0x000ea4000c1e1900 */
[----:B--2---:R-:W-:Y:S01]  /*0670*/  FADD R29, R16, R17 ;  /* 0x00000011101d7221 */ /* 0x004fe20000000000 */
[----:B------:R-:W-:-:S04]  /*0680*/  IMAD.WIDE R16, R27, 0x4, R20 ;  /* 0x000000041b107825 */ /* 0x000fc800078e0214 */
[----:B------:R0:W-:Y:S04]  /*0690*/  STG.E desc[UR8][R14.64], R29 ;  /* 0x0000001d0e007986 */ /* 0x0001e8000c101908 */
[----:B------:R-:W3:Y:S04]  /*06a0*/  LDG.E R18, desc[UR8][R16.64] ;  /* 0x0000000810127981 */ /* 0x000ee8000c1e1900 */
[----:B0-----:R-:W2:Y:S01]  /*06b0*/  LDG.E R29, desc[UR8][R14.64+0xc] ;  /* 0x00000c080e1d7981 */ /* 0x001ea2000c1e1900 */
[----:B---3--:R-:W-:Y:S01]  /*06c0*/  FADD R21, R18, R19 ;  /* 0x0000001312157221 */ /* 0x008fe20000000000 */
[----:B------:R-:W-:-:S02]  /*06d0*/  IMAD.WIDE R18, R27, 0x4, R16 ;  /* 0x000000041b127825 */ /* 0x000fc400078e0210 */
[----:B------:R-:W3:Y:S04]  /*06e0*/  LDG.E R17, desc[UR8][R14.64+0x8] ;  /* 0x000008080e117981 */ /* 0x000ee8000c1e1900 */
[----:B------:R0:W-:Y:S04]  /*06f0*/  STG.E desc[UR8][R14.64+0x4], R21 ;  /* 0x000004150e007986 */ /* 0x0001e8000c101908 */
[----:B------:R-:W3:Y:S01]  /*0700*/  LDG.E R16, desc[UR8][R18.64] ;  /* 0x0000000812107981 */ /* 0x000ee2000c1e1900 */
[----:B0-----:R-:W-:-:S04]  /*0710*/  IMAD.WIDE R20, R27, 0x4, R18 ;  /* 0x000000041b147825 */ /* 0x001fc800078e0212 */
[----:B---3--:R-:W-:-:S05]  /*0720*/  FADD R17, R16, R17 ;  /* 0x0000001110117221 */ /* 0x008fca0000000000 */
[----:B------:R0:W-:Y:S04]  /*0730*/  STG.E desc[UR8][R14.64+0x8], R17 ;  /* 0x000008110e007986 */ /* 0x0001e8000c101908 */
[----:B------:R-:W2:Y:S01]  /*0740*/  LDG.E R20, desc[UR8][R20.64] ;  /* 0x0000000814147981 */ /* 0x000ea2000c1e1900 */
[----:B------:R-:W-:-:S04]  /*0750*/  IADD3 R28, PT, PT, R28, 0x8, RZ ;  /* 0x000000081c1c7810 */ /* 0x000fc80007ffe0ff */
[----:B------:R-:W-:Y:S02]  /*0760*/  ISETP.NE.AND P0, PT, R28, RZ, PT ;  /* 0x000000ff1c00720c */ /* 0x000fe40003f05270 */
[----:B------:R-:W-:Y:S02]  /*0770*/  LEA R25, R27, R25, 0x3 ;  /* 0x000000191b197211 */ /* 0x000fe400078e18ff */
[----:B------:R-:W-:Y:S01]  /*0780*/  IADD3 R26, PT, PT, R26, 0x8, RZ ;  /* 0x000000081a1a7810 */ /* 0x000fe20007ffe0ff */
[----:B--2---:R-:W-:-:S05]  /*0790*/  FADD R29, R20, R29 ;  /* 0x0000001d141d7221 */ /* 0x004fca0000000000 */
[----:B------:R0:W-:Y:S03]  /*07a0*/  STG.E desc[UR8][R14.64+0xc], R29 ;  /* 0x00000c1d0e007986 */ /* 0x0001e6000c101908 */
[----:B------:R-:W-:Y:S05]  /*07b0*/  @P0 BRA `(.L_x_6) ;  /* 0xfffffffc00380947 */ /* 0x000fea000383ffff */
[----:B------:R-:W-:-:S07]  /*07c0*/  MOV R20, R2 ;  /* 0x0000000200147202 */ /* 0x000fce0000000f00 */
.L_x_5:
[----:B------:R-:W-:-:S13]  /*07d0*/  ISETP.NE.AND P0, PT, R0, RZ, PT ;  /* 0x000000ff0000720c */ /* 0x000fda0003f05270 */
[----:B------:R-:W-:Y:S05]  /*07e0*/  @!P0 BRA `(.L_x_4) ;  /* 0x0000000000f08947 */ /* 0x000fea0003800000 */
[----:B------:R-:W-:Y:S01]  /*07f0*/  ISETP.NE.AND P0, PT, R5, RZ, PT ;  /* 0x000000ff0500720c */ /* 0x000fe20003f05270 */
[----:B------:R-:W-:-:S12]  /*0800*/  @!P1 BRA `(.L_x_7) ;  /* 0x00000000006c9947 */ /* 0x000fd80003800000 */
[----:B------:R-:W1:Y:S01]  /*0810*/  LDC R21, c[0x0][0x394] ;  /* 0x0000e500ff157b82 */ /* 0x000e620000000800 */
[----:B------:R-:W-:-:S07]  /*0820*/  IADD3 R19, PT, PT, R24, R20, RZ ;  /* 0x0000001418137210 */ /* 0x000fce0007ffe0ff */
[----:B0-----:R-:W0:Y:S08]  /*0830*/  LDC.64 R16, c[0x0][0x380] ;  /* 0x0000e000ff107b82 */ /* 0x001e300000000a00 */
[----:B------:R-:W2:Y:S01]  /*0840*/  LDC.64 R14, c[0x0][0x3b0] ;  /* 0x0000ec00ff0e7b82 */ /* 0x000ea20000000a00 */
[----:B-1----:R-:W-:Y:S02]  /*0850*/  IMAD R27, R20, R21, R3 ;  /* 0x00000015141b7224 */ /* 0x002fe400078e0203 */
[----:B0-----:R-:W-:-:S04]  /*0860*/  IMAD.WIDE R16, R19, 0x4, R16 ;  /* 0x0000000413107825 */ /* 0x001fc800078e0210 */
[----:B--2---:R-:W-:Y:S02]  /*0870*/  IMAD.WIDE R26, R27, 0x4, R14 ;  /* 0x000000041b1a7825 */ /* 0x004fe400078e020e */
[----:B------:R-:W2:Y:S04]  /*0880*/  LDG.E R15, desc[UR8][R16.64] ;  /* 0x00000008100f7981 */ /* 0x000ea8000c1e1900 */
[----:B------:R-:W2:Y:S01]  /*0890*/  LDG.E R14, desc[UR8][R26.64] ;  /* 0x000000081a0e7981 */ /* 0x000ea2000c1e1900 */
[----:B------:R-:W-:-:S04]  /*08a0*/  IMAD.WIDE R18, R21, 0x4, R26 ;  /* 0x0000000415127825 */ /* 0x000fc800078e021a */
[----:B--2---:R-:W-:Y:S02]  /*08b0*/  FADD R25, R14, R15 ;  /* 0x0000000f0e197221 */ /* 0x004fe40000000000 */
[----:B------:R-:W2:Y:S04]  /*08c0*/  LDG.E R15, desc[UR8][R16.64+0x4] ;  /* 0x00000408100f7981 */ /* 0x000ea8000c1e1900 */
[----:B------:R1:W-:Y:S04]  /*08d0*/  STG.E desc[UR8][R16.64], R25 ;  /* 0x0000001910007986 */ /* 0x0003e8000c101908 */
[----:B------:R-:W2:Y:S02]  /*08e0*/  LDG.E R14, desc[UR8][R18.64] ;  /* 0x00000008120e7981 */ /* 0x000ea4000c1e1900 */
[----:B--2---:R-:W-:Y:S01]  /*08f0*/  FADD R29, R14, R15 ;  /* 0x0000000f0e1d7221 */ /* 0x004fe20000000000 */
[----:B------:R-:W-:-:S02]  /*0900*/  IMAD.WIDE R14, R21, 0x4, R18 ;  /* 0x00000004150e7825 */ /* 0x000fc400078e0212 */
[----:B------:R-:W2:Y:S04]  /*0910*/  LDG.E R19, desc[UR8][R16.64+0x8] ;  /* 0x0000080810137981 */ /* 0x000ea8000c1e1900 */
[----:B------:R1:W-:Y:S04]  /*0920*/  STG.E desc[UR8][R16.64+0x4], R29 ;  /* 0x0000041d10007986 */ /* 0x0003e8000c101908 */
[----:B------:R-:W2:Y:S01]  /*0930*/  LDG.E R28, desc[UR8][R14.64] ;  /* 0x000000080e1c7981 */ /* 0x000ea2000c1e1900 */
[----:B------:R-:W-:-:S03]  /*0940*/  IMAD.WIDE R26, R21, 0x4, R14 ;  /* 0x00000004151a7825 */ /* 0x000fc600078e020e */
[----:B------:R-:W3:Y:S01]  /*0950*/  LDG.E R21, desc[UR8][R16.64+0xc] ;  /* 0x00000c0810157981 */ /* 0x000ee2000c1e1900 */
[----:B--2---:R-:W-:-:S05]  /*0960*/  FADD R28, R28, R19 ;  /* 0x000000131c1c7221 */ /* 0x004fca0000000000 */
[----:B------:R1:W-:Y:S04]  /*0970*/  STG.E desc[UR8][R16.64+0x8], R28 ;  /* 0x0000081c10007986 */ /* 0x0003e8000c101908 */
[----:B------:R-:W3:Y:S01]  /*0980*/  LDG.E R26, desc[UR8][R26.64] ;  /* 0x000000081a1a7981 */ /* 0x000ee2000c1e1900 */
[----:B------:R-:W-:Y:S01]  /*0990*/  IADD3 R20, PT, PT, R20, 0x4, RZ ;  /* 0x0000000414147810 */ /* 0x000fe20007ffe0ff */
[----:B---3--:R-:W-:-:S05]  /*09a0*/  FADD R21, R26, R21 ;  /* 0x000000151a157221 */ /* 0x008fca0000000000 */
[----:B------:R1:W-:Y:S02]  /*09b0*/  STG.E desc[UR8][R16.64+0xc], R21 ;  /* 0x00000c1510007986 */ /* 0x0003e4000c101908 */
.L_x_7:
[----:B------:R-:W-:Y:S05]  /*09c0*/  @!P0 BRA `(.L_x_4) ;  /* 0x0000000000788947 */ /* 0x000fea0003800000 */
[----:B------:R-:W-:-:S13]  /*09d0*/  ISETP.NE.AND P0, PT, R5, 0x1, PT ;  /* 0x000000010500780c */ /* 0x000fda0003f05270 */
[----:B------:R-:W2:Y:S01]  /*09e0*/  @P0 LDC R27, c[0x0][0x394] ;  /* 0x0000e500ff1b0b82 */ /* 0x000ea20000000800 */
[----:B------:R-:W-:-:S07]  /*09f0*/  @P0 IADD3 R19, PT, PT, R24, R20, RZ ;  /* 0x0000001418130210 */ /* 0x000fce0007ffe0ff */
[----:B0-----:R-:W0:Y:S08]  /*0a00*/  @P0 LDC.64 R14, c[0x0][0x380] ;  /* 0x0000e000ff0e0b82 */ /* 0x001e300000000a00 */
[----:B-1----:R-:W1:Y:S01]  /*0a10*/  @P0 LDC.64 R16, c[0x0][0x3b0] ;  /* 0x0000ec00ff100b82 */ /* 0x002e620000000a00 */
[----:B--2---:R-:W-:Y:S02]  /*0a20*/  @P0 IMAD R29, R20, R27, R3 ;  /* 0x0000001b141d0224 */ /* 0x004fe400078e0203 */
[----:B0-----:R-:W-:-:S05]  /*0a30*/  @P0 IMAD.WIDE R14, R19, 0x4, R14 ;  /* 0x00000004130e0825 */ /* 0x001fca00078e020e */
[----:B------:R-:W2:Y:S01]  /*0a40*/  @P0 LDG.E R21, desc[UR8][R14.64+0x4] ;  /* 0x000004080e150981 */ /* 0x000ea2000c1e1900 */
[----:B-1----:R-:W-:-:S03]  /*0a50*/  @P0 IMAD.WIDE R28, R29, 0x4, R16 ;  /* 0x000000041d1c0825 */ /* 0x002fc600078e0210 */
[----:B------:R-:W3:Y:S04]  /*0a60*/  @P0 LDG.E R17, desc[UR8][R14.64] ;  /* 0x000000080e110981 */ /* 0x000ee8000c1e1900 */
[----:B------:R-:W3:Y:S01]  /*0a70*/  @P0 LDG.E R16, desc[UR8][R28.64] ;  /* 0x000000081c100981 */ /* 0x000ee2000c1e1900 */
[----:B------:R-:W-:Y:S01]  /*0a80*/  @P0 IMAD.WIDE R26, R27, 0x4, R28 ;  /* 0x000000041b1a0825 */ /* 0x000fe200078e021c */
[----:B------:R-:W-:-:S13]  /*0a90*/  LOP3.LUT P2, RZ, R23, 0x1, RZ, 0xc0, !PT ;  /* 0x0000000117ff7812 */ /* 0x000fda000784c0ff */
[----:B------:R-:W0:Y:S08]  /*0aa0*/  @P2 LDC R23, c[0x0][0x394] ;  /* 0x0000e500ff172b82 */ /* 0x000e300000000800 */
[----:B------:R-:W1:Y:S01]  /*0ab0*/  @P2 LDC.64 R18, c[0x0][0x3b0] ;  /* 0x0000ec00ff122b82 */ /* 0x000e620000000a00 */
[----:B---3--:R-:W-:-:S07]  /*0ac0*/  @P0 FADD R25, R16, R17 ;  /* 0x0000001110190221 */ /* 0x008fce0000000000 */
[----:B------:R-:W3:Y:S01]  /*0ad0*/  @P2 LDC.64 R16, c[0x0][0x380] ;  /* 0x0000e000ff102b82 */ /* 0x000ee20000000a00 */
[----:B------:R4:W-:Y:S04]  /*0ae0*/  @P0 STG.E desc[UR8][R14.64], R25 ;  /* 0x000000190e000986 */ /* 0x0009e8000c101908 */
[----:B------:R-:W2:Y:S01]  /*0af0*/  @P0 LDG.E R26, desc[UR8][R26.64] ;  /* 0x000000081a1a0981 */ /* 0x000ea2000c1e1900 */
[----:B------:R-:W-:-:S04]  /*0b00*/  @P0 IADD3 R20, PT, PT, R20, 0x2, RZ ;  /* 0x0000000214140810 */ /* 0x000fc80007ffe0ff */
[----:B------:R-:W-:Y:S01]  /*0b10*/  @P2 IADD3 R29, PT, PT, R24, R20, RZ ;  /* 0x00000014181d2210 */ /* 0x000fe20007ffe0ff */
[----:B0-----:R-:W-:-:S04]  /*0b20*/  @P2 IMAD R23, R20, R23, R3 ;  /* 0x0000001714172224 */ /* 0x001fc800078e0203 */
[----:B-1----:R-:W-:-:S04]  /*0b30*/  @P2 IMAD.WIDE R18, R23, 0x4, R18 ;  /* 0x0000000417122825 */ /* 0x002fc800078e0212 */
[----:B---3--:R-:W-:-:S04]  /*0b40*/  @P2 IMAD.WIDE R16, R29, 0x4, R16 ;  /* 0x000000041d102825 */ /* 0x008fc800078e0210 */
[----:B--2---:R-:W-:-:S05]  /*0b50*/  @P0 FADD R21, R26, R21 ;  /* 0x000000151a150221 */ /* 0x004fca0000000000 */
[----:B------:R4:W-:Y:S04]  /*0b60*/  @P0 STG.E desc[UR8][R14.64+0x4], R21 ;  /* 0x000004150e000986 */ /* 0x0009e8000c101908 */
[----:B------:R-:W2:Y:S04]  /*0b70*/  @P2 LDG.E R18, desc[UR8][R18.64] ;  /* 0x0000000812122981 */ /* 0x000ea8000c1e1900 */
[----:B------:R-:W2:Y:S02]  /*0b80*/  @P2 LDG.E R23, desc[UR8][R16.64] ;  /* 0x0000000810172981 */ /* 0x000ea4000c1e1900 */
[----:B--2---:R-:W-:-:S05]  /*0b90*/  @P2 FADD R23, R18, R23 ;  /* 0x0000001712172221 */ /* 0x004fca0000000000 */
[----:B------:R4:W-:Y:S02]  /*0ba0*/  @P2 STG.E desc[UR8][R16.64], R23 ;  /* 0x0000001710002986 */ /* 0x0009e4000c101908 */
.L_x_4:
[----:B------:R-:W-:Y:S05]  /*0bb0*/  BSYNC.RECONVERGENT B2 ;  /* 0x0000000000027941 */ /* 0x000fea0003800200 */
.L_x_3:
[----:B------:R-:W-:-:S04]  /*0bc0*/  IADD3 R12, PT, PT, R12, 0x1, RZ ;  /* 0x000000010c0c7810 */ /* 0x000fc80007ffe0ff */
[----:B------:R-:W-:-:S04]  /*0bd0*/  I2FP.F32.U32 R18, R12 ;  /* 0x0000000c00127245 */ /* 0x000fc80000201000 */
[----:B------:R-:W-:-:S13]  /*0be0*/  FSETP.GT.AND P0, PT, R7, R18, PT ;  /* 0x000000120700720b */ /* 0x000fda0003f04000 */
[----:B------:R-:W-:Y:S05]  /*0bf0*/  @P0 BRA `(.L_x_8) ;  /* 0xfffffff400e80947 */ /* 0x000fea000383ffff */
[----:B------:R-:W-:Y:S05]  /*0c00*/  BSYNC.RECONVERGENT B1 ;  /* 0x0000000000017941 */ /* 0x000fea0003800200 */
.L_x_2:
[----:B------:R-:W-:-:S04]  /*0c10*/  IADD3 R11, PT, PT, R11, 0x1, RZ ;  /* 0x000000010b0b7810 */ /* 0x000fc80007ffe0ff */
[----:B0---4-:R-:W-:-:S04]  /*0c20*/  I2FP.F32.U32 R14, R11 ;  /* 0x0000000b000e7245 */ /* 0x011fc80000201000 */
[----:B------:R-:W-:-:S13]  /*0c30*/  FSETP.GT.AND P0, PT, R7, R14, PT ;  /* 0x0000000e0700720b */ /* 0x000fda0003f04000 */
[----:B------:R-:W-:Y:S05]  /*0c40*/  @P0 BRA `(.L_x_9) ;  /* 0xfffffff400b00947 */ /* 0x000fea000383ffff */
.L_x_1:
[----:B------:R-:W-:Y:S05]  /*0c50*/  BSYNC.RECONVERGENT B0 ;  /* 0x0000000000007941 */ /* 0x000fea0003800200 */
.L_x_0:
[----:B------:R-:W0:Y:S01]  /*0c60*/  LDCU UR6, c[0x0][0x394] ;  /* 0x00007280ff0677ac */ /* 0x000e220008000800 */
[----:B------:R-:W-:-:S04]  /*0c70*/  IADD3 R3, PT, PT, R4, R3, RZ ;  /* 0x0000000304037210 */ /* 0x000fc80007ffe0ff */
[----:B0-----:R-:W-:-:S13]  /*0c80*/  ISETP.GE.AND P0, PT, R3, UR6, PT ;  /* 0x0000000603007c0c */ /* 0x001fda000bf06270 */
[----:B------:R-:W-:Y:S05]  /*0c90*/  @!P0 BRA `(.L_x_10) ;  /* 0xfffffff4002c8947 */ /* 0x000fea000383ffff */
[----:B------:R-:W-:Y:S05]  /*0ca0*/  EXIT ;  /* 0x000000000000794d */ /* 0x000fea0003800000 */
.L_x_11:
[----:B------:R-:W-:-:S00]  /*0cb0*/  BRA `(.L_x_11) ;  /* 0xfffffffc00fc7947 */ /* 0x000fc0000383ffff */
[----:B------:R-:W-:-:S00]  /*0cc0*/  NOP ;  /* 0x0000000000007918 */ /* 0x000fc00000000000 */
        /* <DEDUP_REMOVED lines=11> */
.L_x_12:


//--------------------- .nv.shared.reserved.0     --------------------------
	.section	.nv.shared.reserved.0,"aw",@nobits
	.weak		__nv_reservedSMEM_offset_0_alias
	.size		__nv_reservedSMEM_offset_0_alias, 0, 64
	.other		__nv_reservedSMEM_offset_0_alias,@"STO_CUDA_RESERVED_SHARED STV_DEFAULT"
__nv_reservedSMEM_offset_0_alias:
	.zero		0
	.zero		64


//--------------------- .nv.constant0._Z18yaalAddToMapKernelPfiiiiS_S_S_S_ii --------------------------
	.section	.nv.constant0._Z18yaalAddToMapKernelPfiiiiS_S_S_S_ii,"a",@progbits
	.sectionflags	@""
	.align	4
.nv.constant0._Z18yaalAddToMapKernelPfiiiiS_S_S_S_ii:
	.zero		960


//--------------------- SYMBOLS --------------------------

	.type		.nv.reservedSmem.offset0,@object
	.size		.nv.reservedSmem.offset0,0x4
